//
// Generated by NVIDIA NVVM Compiler
//
// Compiler Build ID: CL-36424714
// Cuda compilation tools, release 13.0, V13.0.88
// Based on NVVM 20.0.0
//

.version 9.0
.target sm_100
.address_size 64

	// .globl	_Z16kernel_vectorAddPKfS0_Pfi

.visible .entry _Z16kernel_vectorAddPKfS0_Pfi(
	.param .u64 .ptr .align 1 _Z16kernel_vectorAddPKfS0_Pfi_param_0,
	.param .u64 .ptr .align 1 _Z16kernel_vectorAddPKfS0_Pfi_param_1,
	.param .u64 .ptr .align 1 _Z16kernel_vectorAddPKfS0_Pfi_param_2,
	.param .u32 _Z16kernel_vectorAddPKfS0_Pfi_param_3
)
{
	.reg .pred 	%p<2>;
	.reg .b32 	%r<7>;
	.reg .b32 	%f<4>;
	.reg .b64 	%rd<11>;

	ld.param.u64 	%rd1, [_Z16kernel_vectorAddPKfS0_Pfi_param_0];
	ld.param.u64 	%rd2, [_Z16kernel_vectorAddPKfS0_Pfi_param_1];
	ld.param.u64 	%rd3, [_Z16kernel_vectorAddPKfS0_Pfi_param_2];
	ld.param.u32 	%r2, [_Z16kernel_vectorAddPKfS0_Pfi_param_3];
	mov.u32 	%r3, %tid.x;
	mov.u32 	%r4, %ntid.x;
	mov.u32 	%r5, %ctaid.x;
	and.b32  	%r6, %r5, 16777215;
	mad.lo.s32 	%r1, %r6, %r4, %r3;
	setp.ge.u32 	%p1, %r1, %r2;
	@%p1 bra 	$L__BB0_2;
	cvta.to.global.u64 	%rd4, %rd1;
	cvta.to.global.u64 	%rd5, %rd2;
	cvta.to.global.u64 	%rd6, %rd3;
	mul.wide.u32 	%rd7, %r1, 4;
	add.s64 	%rd8, %rd4, %rd7;
	ld.global.nc.f32 	%f1, [%rd8];
	add.s64 	%rd9, %rd5, %rd7;
	ld.global.nc.f32 	%f2, [%rd9];
	add.f32 	%f3, %f1, %f2;
	add.s64 	%rd10, %rd6, %rd7;
	st.global.f32 	[%rd10], %f3;
$L__BB0_2:
	ret;

}


// ===== COMPILED SASS (sm_100) =====

	.target	sm_100

	.elftype	@"ET_EXEC"


//--------------------- .note.nv.tkinfo           --------------------------
	.section	.note.nv.tkinfo,"",@"SHT_NOTE"
	.sectionflags	@"SHF_NOTE_NV_TKINFO"
	.tkinfo
        /*0018*/ 	.word	0x00000002
        /*0030*/ 	.string	""
        /*0030*/ 	.string	"ptxas"
        /*0030*/ 	.string	"Cuda compilation tools, release 13.0, V13.0.88"
        /*0030*/ 	.string	"Build cuda_13.0.r13.0/compiler.36424714_0"
        /*0030*/ 	.string	"-arch sm_100 -m 64 "



//--------------------- .note.nv.cuinfo           --------------------------
	.section	.note.nv.cuinfo,"",@"SHT_NOTE"
	.sectionflags	@"SHF_NOTE_NV_CUINFO"
        /*0018*/ 	.short	0x0002
        /*001a*/ 	.short	0x0064
        /*001c*/ 	.short	0x0082
	.zero		2


//--------------------- .nv.info                  --------------------------
	.section	.nv.info,"",@"SHT_CUDA_INFO"
	.align	4


	//----- nvinfo : EIATTR_REGCOUNT
	.align		4
        /*0000*/ 	.byte	0x04, 0x2f
        /*0002*/ 	.short	(.L_1 - .L_0)
	.align		4
.L_0:
        /*0004*/ 	.word	index@(_Z16kernel_vectorAddPKfS0_Pfi)
        /*0008*/ 	.word	0x0000000c


	//----- nvinfo : EIATTR_FRAME_SIZE
	.align		4
.L_1:
        /*000c*/ 	.byte	0x04, 0x11
        /*000e*/ 	.short	(.L_3 - .L_2)
	.align		4
.L_2:
        /*0010*/ 	.word	index@(_Z16kernel_vectorAddPKfS0_Pfi)
        /*0014*/ 	.word	0x00000000


	//----- nvinfo : EIATTR_MIN_STACK_SIZE
	.align		4
.L_3:
        /*0018*/ 	.byte	0x04, 0x12
        /*001a*/ 	.short	(.L_5 - .L_4)
	.align		4
.L_4:
        /*001c*/ 	.word	index@(_Z16kernel_vectorAddPKfS0_Pfi)
        /*0020*/ 	.word	0x00000000
.L_5:


//--------------------- .nv.compat                --------------------------
	.section	.nv.compat,"",@"SHT_CUDA_COMPAT_INFO"
	.align	4
        /*0000*/ 	.byte	0x02, 0x09, 0x00, 0x00, 0x02, 0x02, 0x01, 0x00, 0x02, 0x05, 0x05, 0x00, 0x03, 0x07, 0x01, 0x01
        /*0010*/ 	.byte	0x02, 0x03, 0x00, 0x00, 0x02, 0x06, 0x01, 0x00, 0x04, 0x0b, 0x08, 0x00, 0x09, 0x00, 0x00, 0x00
        /*0020*/ 	.byte	0x00, 0x00, 0x00, 0x00


//--------------------- .nv.info._Z16kernel_vectorAddPKfS0_Pfi --------------------------
	.section	.nv.info._Z16kernel_vectorAddPKfS0_Pfi,"",@"SHT_CUDA_INFO"
	.sectionflags	@""
	.align	4


	//----- nvinfo : EIATTR_CUDA_API_VERSION
	.align		4
        /*0000*/ 	.byte	0x04, 0x37
        /*0002*/ 	.short	(.L_7 - .L_6)
.L_6:
        /*0004*/ 	.word	0x00000082


	//----- nvinfo : EIATTR_KPARAM_INFO
	.align		4
.L_7:
        /*0008*/ 	.byte	0x04, 0x17
        /*000a*/ 	.short	(.L_9 - .L_8)
.L_8:
        /*000c*/ 	.word	0x00000000
        /*0010*/ 	.short	0x0003
        /*0012*/ 	.short	0x0018
        /*0014*/ 	.byte	0x00, 0xf0, 0x11, 0x00


	//----- nvinfo : EIATTR_KPARAM_INFO
	.align		4
.L_9:
        /*0018*/ 	.byte	0x04, 0x17
        /*001a*/ 	.short	(.L_11 - .L_10)
.L_10:
        /*001c*/ 	.word	0x00000000
        /*0020*/ 	.short	0x0002
        /*0022*/ 	.short	0x0010
        /*0024*/ 	.byte	0x00, 0xf5, 0x21, 0x00


	//----- nvinfo : EIATTR_KPARAM_INFO
	.align		4
.L_11:
        /*0028*/ 	.byte	0x04, 0x17
        /*002a*/ 	.short	(.L_13 - .L_12)
.L_12:
        /*002c*/ 	.word	0x00000000
        /*0030*/ 	.short	0x0001
        /*0032*/ 	.short	0x0008
        /*0034*/ 	.byte	0x00, 0xf5, 0x21, 0x00


	//----- nvinfo : EIATTR_KPARAM_INFO
	.align		4
.L_13:
        /*0038*/ 	.byte	0x04, 0x17
        /*003a*/ 	.short	(.L_15 - .L_14)
.L_14:
        /*003c*/ 	.word	0x00000000
        /*0040*/ 	.short	0x0000
        /*0042*/ 	.short	0x0000
        /*0044*/ 	.byte	0x00, 0xf5, 0x21, 0x00


	//----- nvinfo : EIATTR_SPARSE_MMA_MASK
	.align		4
.L_15:
        /*0048*/ 	.byte	0x03, 0x50
        /*004a*/ 	.short	0x0000


	//----- nvinfo : EIATTR_MAXREG_COUNT
	.align		4
        /*004c*/ 	.byte	0x03, 0x1b
        /*004e*/ 	.short	0x00ff


	//----- nvinfo : EIATTR_MERCURY_ISA_VERSION
	.align		4
        /*0050*/ 	.byte	0x03, 0x5f
        /*0052*/ 	.short	0x0101


	//----- nvinfo : EIATTR_VRC_CTA_INIT_COUNT
	.align		4
        /*0054*/ 	.byte	0x02, 0x4a
	.zero		1
	.zero		1


	//----- nvinfo : EIATTR_EXIT_INSTR_OFFSETS
	.align		4
        /*0058*/ 	.byte	0x04, 0x1c
        /*005a*/ 	.short	(.L_17 - .L_16)


	//   ....[0]....
.L_16:
        /*005c*/ 	.word	0x00000080


	//   ....[1]....
        /*0060*/ 	.word	0x00000140


	//----- nvinfo : EIATTR_CBANK_PARAM_SIZE
	.align		4
.L_17:
        /*0064*/ 	.byte	0x03, 0x19
        /*0066*/ 	.short	0x001c


	//----- nvinfo : EIATTR_PARAM_CBANK
	.align		4
        /*0068*/ 	.byte	0x04, 0x0a
        /*006a*/ 	.short	(.L_19 - .L_18)
	.align		4
.L_18:
        /*006c*/ 	.word	index@(.nv.constant0._Z16kernel_vectorAddPKfS0_Pfi)
        /*0070*/ 	.short	0x0380
        /*0072*/ 	.short	0x001c


	//----- nvinfo : EIATTR_SW_WAR
	.align		4
.L_19:
        /*0074*/ 	.byte	0x04, 0x36
        /*0076*/ 	.short	(.L_21 - .L_20)
.L_20:
        /*0078*/ 	.word	0x00000008
.L_21:


//--------------------- .nv.callgraph             --------------------------
	.section	.nv.callgraph,"",@"SHT_CUDA_CALLGRAPH"
	.align	4
	.sectionentsize	8
	.align		4
        /*0000*/ 	.word	0x00000000
	.align		4
        /*0004*/ 	.word	0xffffffff
	.align		4
        /*0008*/ 	.word	0x00000000
	.align		4
        /*000c*/ 	.word	0xfffffffe
	.align		4
        /*0010*/ 	.word	0x00000000
	.align		4
        /*0014*/ 	.word	0xfffffffd
	.align		4
        /*0018*/ 	.word	0x00000000
	.align		4
        /*001c*/ 	.word	0xfffffffc


//--------------------- .text._Z16kernel_vectorAddPKfS0_Pfi --------------------------
	.section	.text._Z16kernel_vectorAddPKfS0_Pfi,"ax",@progbits
	.align	128
        .global         _Z16kernel_vectorAddPKfS0_Pfi
        .type           _Z16kernel_vectorAddPKfS0_Pfi,@function
        .size           _Z16kernel_vectorAddPKfS0_Pfi,(.L_x_1 - _Z16kernel_vectorAddPKfS0_Pfi)
        .other          _Z16kernel_vectorAddPKfS0_Pfi,@"STO_CUDA_ENTRY STV_DEFAULT"
_Z16kernel_vectorAddPKfS0_Pfi:
.text._Z16kernel_vectorAddPKfS0_Pfi:
[----:B------:R-:W-:Y:S01]  /*0000*/  LDC R1, c[0x0][0x37c] ;  /* 0x0000df00ff017b82 */ /* 0x000fe20000000800 */
[----:B------:R-:W0:Y:S01]  /*0010*/  S2R R0, SR_CTAID.X ;  /* 0x0000000000007919 */ /* 0x000e220000002500 */
[----:B------:R-:W1:Y:S01]  /*0020*/  LDCU UR4, c[0x0][0x360] ;  /* 0x00006c00ff0477ac */ /* 0x000e620008000800 */
[----:B------:R-:W1:Y:S01]  /*0030*/  S2R R9, SR_TID.X ;  /* 0x0000000000097919 */ /* 0x000e620000002100 */
[----:B------:R-:W2:Y:S01]  /*0040*/  LDCU UR5, c[0x0][0x398] ;  /* 0x00007300ff0577ac */ /* 0x000ea20008000800 */
[----:B0-----:R-:W-:-:S05]  /*0050*/  LOP3.LUT R0, R0, 0xffffff, RZ, 0xc0, !PT ;  /* 0x00ffffff00007812 */ /* 0x001fca00078ec0ff */
[----:B-1----:R-:W-:-:S05]  /*0060*/  IMAD R9, R0, UR4, R9 ;  /* 0x0000000400097c24 */ /* 0x002fca000f8e0209 */
[----:B--2---:R-:W-:-:S13]  /*0070*/  ISETP.GE.U32.AND P0, PT, R9, UR5, PT ;  /* 0x0000000509007c0c */ /* 0x004fda000bf06070 */
[----:B------:R-:W-:Y:S05]  /*0080*/  @P0 EXIT ;  /* 0x000000000000094d */ /* 0x000fea0003800000 */
[----:B------:R-:W0:Y:S01]  /*0090*/  LDC.64 R2, c[0x0][0x380] ;  /* 0x0000e000ff027b82 */ /* 0x000e220000000a00 */
[----:B------:R-:W1:Y:S07]  /*00a0*/  LDCU.64 UR4, c[0x0][0x358] ;  /* 0x00006b00ff0477ac */ /* 0x000e6e0008000a00 */
[----:B------:R-:W2:Y:S08]  /*00b0*/  LDC.64 R4, c[0x0][0x388] ;  /* 0x0000e200ff047b82 */ /* 0x000eb00000000a00 */
[----:B------:R-:W3:Y:S01]  /*00c0*/  LDC.64 R6, c[0x0][0x390] ;  /* 0x0000e400ff067b82 */ /* 0x000ee20000000a00 */
[----:B0-----:R-:W-:-:S06]  /*00d0*/  IMAD.WIDE.U32 R2, R9, 0x4, R2 ;  /* 0x0000000409027825 */ /* 0x001fcc00078e0002 */
[----:B-1----:R-:W4:Y:S01]  /*00e0*/  LDG.E.CONSTANT R2, desc[UR4][R2.64] ;  /* 0x0000000402027981 */ /* 0x002f22000c1e9900 */
[----:B--2---:R-:W-:-:S06]  /*00f0*/  IMAD.WIDE.U32 R4, R9, 0x4, R4 ;  /* 0x0000000409047825 */ /* 0x004fcc00078e0004 */
[----:B------:R-:W4:Y:S01]  /*0100*/  LDG.E.CONSTANT R5, desc[UR4][R4.64] ;  /* 0x0000000404057981 */ /* 0x000f22000c1e9900 */
[----:B---3--:R-:W-:-:S04]  /*0110*/  IMAD.WIDE.U32 R6, R9, 0x4, R6 ;  /* 0x0000000409067825 */ /* 0x008fc800078e0006 */
[----:B----4-:R-:W-:-:S05]  /*0120*/  FADD R9, R2, R5 ;  /* 0x0000000502097221 */ /* 0x010fca0000000000 */
[----:B------:R-:W-:Y:S01]  /*0130*/  STG.E desc[UR4][R6.64], R9 ;  /* 0x0000000906007986 */ /* 0x000fe2000c101904 */
[----:B------:R-:W-:Y:S05]  /*0140*/  EXIT ;  /* 0x000000000000794d */ /* 0x000fea0003800000 */
.L_x_0:
[----:B------:R-:W-:-:S00]  /*0150*/  BRA `(.L_x_0) ;  /* 0xfffffffc00fc7947 */ /* 0x000fc0000383ffff */
[----:B------:R-:W-:-:S00]  /*0160*/  NOP ;  /* 0x0000000000007918 */ /* 0x000fc00000000000 */
        /* <DEDUP_REMOVED lines=9> */
.L_x_1:


//--------------------- .nv.shared.reserved.0     --------------------------
	.section	.nv.shared.reserved.0,"aw",@nobits
	.weak		__nv_reservedSMEM_offset_0_alias
	.size		__nv_reservedSMEM_offset_0_alias, 0, 64
	.other		__nv_reservedSMEM_offset_0_alias,@"STO_CUDA_RESERVED_SHARED STV_DEFAULT"
__nv_reservedSMEM_offset_0_alias:
	.zero		0
	.zero		64


//--------------------- .nv.constant0._Z16kernel_vectorAddPKfS0_Pfi --------------------------
	.section	.nv.constant0._Z16kernel_vectorAddPKfS0_Pfi,"a",@progbits
	.sectionflags	@""
	.align	4
.nv.constant0._Z16kernel_vectorAddPKfS0_Pfi:
	.zero		924


//--------------------- SYMBOLS --------------------------

	.type		.nv.reservedSmem.offset0,@object
	.size		.nv.reservedSmem.offset0,0x4
